//
// Generated by NVIDIA NVVM Compiler
//
// Compiler Build ID: CL-36424714
// Cuda compilation tools, release 13.0, V13.0.88
// Based on NVVM 20.0.0
//

.version 9.0
.target sm_100
.address_size 64

	// .globl	_Z9queueInitP4Node
.global .align 8 .b8 open[8192];
.global .align 8 .u64 closed;
.global .align 8 .u64 best;
.const .align 4 .b8 directions[64] = {1, 0, 0, 0, 1, 0, 0, 0, 1, 0, 0, 0, 0, 0, 0, 0, 1, 0, 0, 0, 255, 255, 255, 255, 0, 0, 0, 0, 1, 0, 0, 0, 0, 0, 0, 0, 255, 255, 255, 255, 255, 255, 255, 255, 1, 0, 0, 0, 255, 255, 255, 255, 0, 0, 0, 0, 255, 255, 255, 255, 255, 255, 255, 255};
.const .align 4 .b8 goal[8] = {9, 0, 0, 0, 9};

.visible .entry _Z9queueInitP4Node(
	.param .u64 .ptr .align 1 _Z9queueInitP4Node_param_0
)
{
	.reg .b64 	%rd<3>;

	ld.param.u64 	%rd1, [_Z9queueInitP4Node_param_0];
	st.global.u64 	[open], %rd1;
	mov.b64 	%rd2, 0;
	st.global.u64 	[closed], %rd2;
	st.global.u64 	[best], %rd2;
	ret;

}


// ===== COMPILED SASS (sm_100) =====

	.target	sm_100

	.elftype	@"ET_EXEC"


//--------------------- .note.nv.tkinfo           --------------------------
	.section	.note.nv.tkinfo,"",@"SHT_NOTE"
	.sectionflags	@"SHF_NOTE_NV_TKINFO"
	.tkinfo
        /*0018*/ 	.word	0x00000002
        /*0030*/ 	.string	""
        /*0030*/ 	.string	"ptxas"
        /*0030*/ 	.string	"Cuda compilation tools, release 13.0, V13.0.88"
        /*0030*/ 	.string	"Build cuda_13.0.r13.0/compiler.36424714_0"
        /*0030*/ 	.string	"-arch sm_100 -m 64 "



//--------------------- .note.nv.cuinfo           --------------------------
	.section	.note.nv.cuinfo,"",@"SHT_NOTE"
	.sectionflags	@"SHF_NOTE_NV_CUINFO"
        /*0018*/ 	.short	0x0002
        /*001a*/ 	.short	0x0064
        /*001c*/ 	.short	0x0082
	.zero		2


//--------------------- .nv.info                  --------------------------
	.section	.nv.info,"",@"SHT_CUDA_INFO"
	.align	4


	//----- nvinfo : EIATTR_REGCOUNT
	.align		4
        /*0000*/ 	.byte	0x04, 0x2f
        /*0002*/ 	.short	(.L_6 - .L_5)
	.align		4
.L_5:
        /*0004*/ 	.word	index@(_Z9queueInitP4Node)
        /*0008*/ 	.word	0x0000000c


	//----- nvinfo : EIATTR_FRAME_SIZE
	.align		4
.L_6:
        /*000c*/ 	.byte	0x04, 0x11
        /*000e*/ 	.short	(.L_8 - .L_7)
	.align		4
.L_7:
        /*0010*/ 	.word	index@(_Z9queueInitP4Node)
        /*0014*/ 	.word	0x00000000


	//----- nvinfo : EIATTR_MIN_STACK_SIZE
	.align		4
.L_8:
        /*0018*/ 	.byte	0x04, 0x12
        /*001a*/ 	.short	(.L_10 - .L_9)
	.align		4
.L_9:
        /*001c*/ 	.word	index@(_Z9queueInitP4Node)
        /*0020*/ 	.word	0x00000000
.L_10:


//--------------------- .nv.compat                --------------------------
	.section	.nv.compat,"",@"SHT_CUDA_COMPAT_INFO"
	.align	4
        /*0000*/ 	.byte	0x02, 0x09, 0x00, 0x00, 0x02, 0x02, 0x01, 0x00, 0x02, 0x05, 0x05, 0x00, 0x03, 0x07, 0x01, 0x01
        /*0010*/ 	.byte	0x02, 0x03, 0x00, 0x00, 0x02, 0x06, 0x01, 0x00, 0x04, 0x0b, 0x08, 0x00, 0x09, 0x00, 0x00, 0x00
        /*0020*/ 	.byte	0x00, 0x00, 0x00, 0x00


//--------------------- .nv.info._Z9queueInitP4Node --------------------------
	.section	.nv.info._Z9queueInitP4Node,"",@"SHT_CUDA_INFO"
	.sectionflags	@""
	.align	4


	//----- nvinfo : EIATTR_CUDA_API_VERSION
	.align		4
        /*0000*/ 	.byte	0x04, 0x37
        /*0002*/ 	.short	(.L_12 - .L_11)
.L_11:
        /*0004*/ 	.word	0x00000082


	//----- nvinfo : EIATTR_KPARAM_INFO
	.align		4
.L_12:
        /*0008*/ 	.byte	0x04, 0x17
        /*000a*/ 	.short	(.L_14 - .L_13)
.L_13:
        /*000c*/ 	.word	0x00000000
        /*0010*/ 	.short	0x0000
        /*0012*/ 	.short	0x0000
        /*0014*/ 	.byte	0x00, 0xf5, 0x21, 0x00


	//----- nvinfo : EIATTR_SPARSE_MMA_MASK
	.align		4
.L_14:
        /*0018*/ 	.byte	0x03, 0x50
        /*001a*/ 	.short	0x0000


	//----- nvinfo : EIATTR_MAXREG_COUNT
	.align		4
        /*001c*/ 	.byte	0x03, 0x1b
        /*001e*/ 	.short	0x00ff


	//----- nvinfo : EIATTR_MERCURY_ISA_VERSION
	.align		4
        /*0020*/ 	.byte	0x03, 0x5f
        /*0022*/ 	.short	0x0101


	//----- nvinfo : EIATTR_VRC_CTA_INIT_COUNT
	.align		4
        /*0024*/ 	.byte	0x02, 0x4a
	.zero		1
	.zero		1


	//----- nvinfo : EIATTR_EXIT_INSTR_OFFSETS
	.align		4
        /*0028*/ 	.byte	0x04, 0x1c
        /*002a*/ 	.short	(.L_16 - .L_15)


	//   ....[0]....
.L_15:
        /*002c*/ 	.word	0x00000090


	//----- nvinfo : EIATTR_CBANK_PARAM_SIZE
	.align		4
.L_16:
        /*0030*/ 	.byte	0x03, 0x19
        /*0032*/ 	.short	0x0008


	//----- nvinfo : EIATTR_PARAM_CBANK
	.align		4
        /*0034*/ 	.byte	0x04, 0x0a
        /*0036*/ 	.short	(.L_18 - .L_17)
	.align		4
.L_17:
        /*0038*/ 	.word	index@(.nv.constant0._Z9queueInitP4Node)
        /*003c*/ 	.short	0x0380
        /*003e*/ 	.short	0x0008


	//----- nvinfo : EIATTR_SW_WAR
	.align		4
.L_18:
        /*0040*/ 	.byte	0x04, 0x36
        /*0042*/ 	.short	(.L_20 - .L_19)
.L_19:
        /*0044*/ 	.word	0x00000008
.L_20:


//--------------------- .nv.callgraph             --------------------------
	.section	.nv.callgraph,"",@"SHT_CUDA_CALLGRAPH"
	.align	4
	.sectionentsize	8
	.align		4
        /*0000*/ 	.word	0x00000000
	.align		4
        /*0004*/ 	.word	0xffffffff
	.align		4
        /*0008*/ 	.word	0x00000000
	.align		4
        /*000c*/ 	.word	0xfffffffe
	.align		4
        /*0010*/ 	.word	0x00000000
	.align		4
        /*0014*/ 	.word	0xfffffffd
	.align		4
        /*0018*/ 	.word	0x00000000
	.align		4
        /*001c*/ 	.word	0xfffffffc


//--------------------- .nv.constant4             --------------------------
	.section	.nv.constant4,"a",@progbits
	.align	8
	.align		8
.nv.constant4:
        /*0000*/ 	.dword	open
	.align		8
        /*0008*/ 	.dword	closed
	.align		8
        /*0010*/ 	.dword	best


//--------------------- .nv.constant3             --------------------------
	.section	.nv.constant3,"a",@progbits
	.align	4
.nv.constant3:
	.type		directions,@object
	.size		directions,(goal - directions)
directions:
        /*0000*/ 	.byte	0x01, 0x00, 0x00, 0x00, 0x01, 0x00, 0x00, 0x00, 0x01, 0x00, 0x00, 0x00, 0x00, 0x00, 0x00, 0x00
        /*0010*/ 	.byte	0x01, 0x00, 0x00, 0x00, 0xff, 0xff, 0xff, 0xff, 0x00, 0x00, 0x00, 0x00, 0x01, 0x00, 0x00, 0x00
        /*0020*/ 	.byte	0x00, 0x00, 0x00, 0x00, 0xff, 0xff, 0xff, 0xff, 0xff, 0xff, 0xff, 0xff, 0x01, 0x00, 0x00, 0x00
        /*0030*/ 	.byte	0xff, 0xff, 0xff, 0xff, 0x00, 0x00, 0x00, 0x00, 0xff, 0xff, 0xff, 0xff, 0xff, 0xff, 0xff, 0xff
	.type		goal,@object
	.size		goal,(.L_4 - goal)
goal:
        /*0040*/ 	.byte	0x09, 0x00, 0x00, 0x00, 0x09, 0x00, 0x00, 0x00
.L_4:


//--------------------- .text._Z9queueInitP4Node  --------------------------
	.section	.text._Z9queueInitP4Node,"ax",@progbits
	.align	128
        .global         _Z9queueInitP4Node
        .type           _Z9queueInitP4Node,@function
        .size           _Z9queueInitP4Node,(.L_x_1 - _Z9queueInitP4Node)
        .other          _Z9queueInitP4Node,@"STO_CUDA_ENTRY STV_DEFAULT"
_Z9queueInitP4Node:
.text._Z9queueInitP4Node:
[----:B------:R-:W-:Y:S08]  /*0000*/  LDC R1, c[0x0][0x37c] ;  /* 0x0000df00ff017b82 */ /* 0x000ff00000000800 */
[----:B------:R-:W0:Y:S01]  /*0010*/  LDC.64 R2, c[0x4][RZ] ;  /* 0x01000000ff027b82 */ /* 0x000e220000000a00 */
[----:B------:R-:W0:Y:S07]  /*0020*/  LDCU.64 UR4, c[0x0][0x358] ;  /* 0x00006b00ff0477ac */ /* 0x000e2e0008000a00 */
[----:B------:R-:W0:Y:S08]  /*0030*/  LDC.64 R4, c[0x0][0x380] ;  /* 0x0000e000ff047b82 */ /* 0x000e300000000a00 */
[----:B------:R-:W1:Y:S08]  /*0040*/  LDC.64 R6, c[0x4][0x8] ;  /* 0x01000200ff067b82 */ /* 0x000e700000000a00 */
[----:B------:R-:W2:Y:S01]  /*0050*/  LDC.64 R8, c[0x4][0x10] ;  /* 0x01000400ff087b82 */ /* 0x000ea20000000a00 */
[----:B0-----:R-:W-:Y:S04]  /*0060*/  STG.E.64 desc[UR4][R2.64], R4 ;  /* 0x0000000402007986 */ /* 0x001fe8000c101b04 */
[----:B-1----:R-:W-:Y:S04]  /*0070*/  STG.E.64 desc[UR4][R6.64], RZ ;  /* 0x000000ff06007986 */ /* 0x002fe8000c101b04 */
[----:B--2---:R-:W-:Y:S01]  /*0080*/  STG.E.64 desc[UR4][R8.64], RZ ;  /* 0x000000ff08007986 */ /* 0x004fe2000c101b04 */
[----:B------:R-:W-:Y:S05]  /*0090*/  EXIT ;  /* 0x000000000000794d */ /* 0x000fea0003800000 */
.L_x_0:
[----:B------:R-:W-:-:S00]  /*00a0*/  BRA `(.L_x_0) ;  /* 0xfffffffc00fc7947 */ /* 0x000fc0000383ffff */
[----:B------:R-:W-:-:S00]  /*00b0*/  NOP ;  /* 0x0000000000007918 */ /* 0x000fc00000000000 */
        /* <DEDUP_REMOVED lines=12> */
.L_x_1:


//--------------------- .nv.shared.reserved.0     --------------------------
	.section	.nv.shared.reserved.0,"aw",@nobits
	.weak		__nv_reservedSMEM_offset_0_alias
	.size		__nv_reservedSMEM_offset_0_alias, 0, 64
	.other		__nv_reservedSMEM_offset_0_alias,@"STO_CUDA_RESERVED_SHARED STV_DEFAULT"
__nv_reservedSMEM_offset_0_alias:
	.zero		0
	.zero		64


//--------------------- .nv.global                --------------------------
	.section	.nv.global,"aw",@nobits
	.align	8
.nv.global:
	.type		best,@object
	.size		best,(closed - best)
best:
	.zero		8
	.type		closed,@object
	.size		closed,(open - closed)
closed:
	.zero		8
	.type		open,@object
	.size		open,(.L_0 - open)
open:
	.zero		8192
.L_0:


//--------------------- .nv.constant0._Z9queueInitP4Node --------------------------
	.section	.nv.constant0._Z9queueInitP4Node,"a",@progbits
	.sectionflags	@""
	.align	4
.nv.constant0._Z9queueInitP4Node:
	.zero		904


//--------------------- SYMBOLS --------------------------

	.type		.nv.reservedSmem.offset0,@object
	.size		.nv.reservedSmem.offset0,0x4
